//
// Generated by NVIDIA NVVM Compiler
//
// Compiler Build ID: CL-36424714
// Cuda compilation tools, release 13.0, V13.0.88
// Based on NVVM 20.0.0
//

.version 9.0
.target sm_100
.address_size 64

	// .globl	_Z17KernelForwardElimPfS_PiS_S0_

.visible .entry _Z17KernelForwardElimPfS_PiS_S0_(
	.param .u64 .ptr .align 1 _Z17KernelForwardElimPfS_PiS_S0__param_0,
	.param .u64 .ptr .align 1 _Z17KernelForwardElimPfS_PiS_S0__param_1,
	.param .u64 .ptr .align 1 _Z17KernelForwardElimPfS_PiS_S0__param_2,
	.param .u64 .ptr .align 1 _Z17KernelForwardElimPfS_PiS_S0__param_3,
	.param .u64 .ptr .align 1 _Z17KernelForwardElimPfS_PiS_S0__param_4
)
{
	.reg .pred 	%p<2>;
	.reg .b32 	%r<6>;
	.reg .b32 	%f<6>;
	.reg .b64 	%rd<12>;

	ld.param.u64 	%rd1, [_Z17KernelForwardElimPfS_PiS_S0__param_0];
	ld.param.u64 	%rd2, [_Z17KernelForwardElimPfS_PiS_S0__param_1];
	ld.param.u64 	%rd3, [_Z17KernelForwardElimPfS_PiS_S0__param_3];
	ld.param.u64 	%rd4, [_Z17KernelForwardElimPfS_PiS_S0__param_4];
	cvta.to.global.u64 	%rd5, %rd4;
	mov.u32 	%r2, %tid.x;
	mov.u32 	%r3, %ctaid.x;
	mov.u32 	%r4, %ntid.x;
	mad.lo.s32 	%r1, %r3, %r4, %r2;
	ld.global.u32 	%r5, [%rd5];
	setp.lt.s32 	%p1, %r1, %r5;
	@%p1 bra 	$L__BB0_2;
	cvta.to.global.u64 	%rd6, %rd3;
	cvta.to.global.u64 	%rd7, %rd2;
	cvta.to.global.u64 	%rd8, %rd1;
	ld.global.f32 	%f1, [%rd6];
	mul.wide.s32 	%rd9, %r1, 4;
	add.s64 	%rd10, %rd7, %rd9;
	ld.global.f32 	%f2, [%rd10];
	mul.f32 	%f3, %f1, %f2;
	st.global.f32 	[%rd10], %f3;
	add.s64 	%rd11, %rd8, %rd9;
	ld.global.f32 	%f4, [%rd11];
	sub.f32 	%f5, %f3, %f4;
	st.global.f32 	[%rd10], %f5;
$L__BB0_2:
	ret;

}


// ===== COMPILED SASS (sm_100) =====

	.target	sm_100

	.elftype	@"ET_EXEC"


//--------------------- .note.nv.tkinfo           --------------------------
	.section	.note.nv.tkinfo,"",@"SHT_NOTE"
	.sectionflags	@"SHF_NOTE_NV_TKINFO"
	.tkinfo
        /*0018*/ 	.word	0x00000002
        /*0030*/ 	.string	""
        /*0030*/ 	.string	"ptxas"
        /*0030*/ 	.string	"Cuda compilation tools, release 13.0, V13.0.88"
        /*0030*/ 	.string	"Build cuda_13.0.r13.0/compiler.36424714_0"
        /*0030*/ 	.string	"-arch sm_100 -m 64 "



//--------------------- .note.nv.cuinfo           --------------------------
	.section	.note.nv.cuinfo,"",@"SHT_NOTE"
	.sectionflags	@"SHF_NOTE_NV_CUINFO"
        /*0018*/ 	.short	0x0002
        /*001a*/ 	.short	0x0064
        /*001c*/ 	.short	0x0082
	.zero		2


//--------------------- .nv.info                  --------------------------
	.section	.nv.info,"",@"SHT_CUDA_INFO"
	.align	4


	//----- nvinfo : EIATTR_REGCOUNT
	.align		4
        /*0000*/ 	.byte	0x04, 0x2f
        /*0002*/ 	.short	(.L_1 - .L_0)
	.align		4
.L_0:
        /*0004*/ 	.word	index@(_Z17KernelForwardElimPfS_PiS_S0_)
        /*0008*/ 	.word	0x0000000e


	//----- nvinfo : EIATTR_FRAME_SIZE
	.align		4
.L_1:
        /*000c*/ 	.byte	0x04, 0x11
        /*000e*/ 	.short	(.L_3 - .L_2)
	.align		4
.L_2:
        /*0010*/ 	.word	index@(_Z17KernelForwardElimPfS_PiS_S0_)
        /*0014*/ 	.word	0x00000000


	//----- nvinfo : EIATTR_MIN_STACK_SIZE
	.align		4
.L_3:
        /*0018*/ 	.byte	0x04, 0x12
        /*001a*/ 	.short	(.L_5 - .L_4)
	.align		4
.L_4:
        /*001c*/ 	.word	index@(_Z17KernelForwardElimPfS_PiS_S0_)
        /*0020*/ 	.word	0x00000000
.L_5:


//--------------------- .nv.compat                --------------------------
	.section	.nv.compat,"",@"SHT_CUDA_COMPAT_INFO"
	.align	4
        /*0000*/ 	.byte	0x02, 0x09, 0x00, 0x00, 0x02, 0x02, 0x01, 0x00, 0x02, 0x05, 0x05, 0x00, 0x03, 0x07, 0x01, 0x01
        /*0010*/ 	.byte	0x02, 0x03, 0x00, 0x00, 0x02, 0x06, 0x01, 0x00, 0x04, 0x0b, 0x08, 0x00, 0x09, 0x00, 0x00, 0x00
        /*0020*/ 	.byte	0x00, 0x00, 0x00, 0x00


//--------------------- .nv.info._Z17KernelForwardElimPfS_PiS_S0_ --------------------------
	.section	.nv.info._Z17KernelForwardElimPfS_PiS_S0_,"",@"SHT_CUDA_INFO"
	.sectionflags	@""
	.align	4


	//----- nvinfo : EIATTR_CUDA_API_VERSION
	.align		4
        /*0000*/ 	.byte	0x04, 0x37
        /*0002*/ 	.short	(.L_7 - .L_6)
.L_6:
        /*0004*/ 	.word	0x00000082


	//----- nvinfo : EIATTR_KPARAM_INFO
	.align		4
.L_7:
        /*0008*/ 	.byte	0x04, 0x17
        /*000a*/ 	.short	(.L_9 - .L_8)
.L_8:
        /*000c*/ 	.word	0x00000000
        /*0010*/ 	.short	0x0004
        /*0012*/ 	.short	0x0020
        /*0014*/ 	.byte	0x00, 0xf5, 0x21, 0x00


	//----- nvinfo : EIATTR_KPARAM_INFO
	.align		4
.L_9:
        /*0018*/ 	.byte	0x04, 0x17
        /*001a*/ 	.short	(.L_11 - .L_10)
.L_10:
        /*001c*/ 	.word	0x00000000
        /*0020*/ 	.short	0x0003
        /*0022*/ 	.short	0x0018
        /*0024*/ 	.byte	0x00, 0xf5, 0x21, 0x00


	//----- nvinfo : EIATTR_KPARAM_INFO
	.align		4
.L_11:
        /*0028*/ 	.byte	0x04, 0x17
        /*002a*/ 	.short	(.L_13 - .L_12)
.L_12:
        /*002c*/ 	.word	0x00000000
        /*0030*/ 	.short	0x0002
        /*0032*/ 	.short	0x0010
        /*0034*/ 	.byte	0x00, 0xf5, 0x21, 0x00


	//----- nvinfo : EIATTR_KPARAM_INFO
	.align		4
.L_13:
        /*0038*/ 	.byte	0x04, 0x17
        /*003a*/ 	.short	(.L_15 - .L_14)
.L_14:
        /*003c*/ 	.word	0x00000000
        /*0040*/ 	.short	0x0001
        /*0042*/ 	.short	0x0008
        /*0044*/ 	.byte	0x00, 0xf5, 0x21, 0x00


	//----- nvinfo : EIATTR_KPARAM_INFO
	.align		4
.L_15:
        /*0048*/ 	.byte	0x04, 0x17
        /*004a*/ 	.short	(.L_17 - .L_16)
.L_16:
        /*004c*/ 	.word	0x00000000
        /*0050*/ 	.short	0x0000
        /*0052*/ 	.short	0x0000
        /*0054*/ 	.byte	0x00, 0xf5, 0x21, 0x00


	//----- nvinfo : EIATTR_SPARSE_MMA_MASK
	.align		4
.L_17:
        /*0058*/ 	.byte	0x03, 0x50
        /*005a*/ 	.short	0x0000


	//----- nvinfo : EIATTR_MAXREG_COUNT
	.align		4
        /*005c*/ 	.byte	0x03, 0x1b
        /*005e*/ 	.short	0x00ff


	//----- nvinfo : EIATTR_MERCURY_ISA_VERSION
	.align		4
        /*0060*/ 	.byte	0x03, 0x5f
        /*0062*/ 	.short	0x0101


	//----- nvinfo : EIATTR_VRC_CTA_INIT_COUNT
	.align		4
        /*0064*/ 	.byte	0x02, 0x4a
	.zero		1
	.zero		1


	//----- nvinfo : EIATTR_EXIT_INSTR_OFFSETS
	.align		4
        /*0068*/ 	.byte	0x04, 0x1c
        /*006a*/ 	.short	(.L_19 - .L_18)


	//   ....[0]....
.L_18:
        /*006c*/ 	.word	0x00000090


	//   ....[1]....
        /*0070*/ 	.word	0x00000160


	//----- nvinfo : EIATTR_CBANK_PARAM_SIZE
	.align		4
.L_19:
        /*0074*/ 	.byte	0x03, 0x19
        /*0076*/ 	.short	0x0028


	//----- nvinfo : EIATTR_PARAM_CBANK
	.align		4
        /*0078*/ 	.byte	0x04, 0x0a
        /*007a*/ 	.short	(.L_21 - .L_20)
	.align		4
.L_20:
        /*007c*/ 	.word	index@(.nv.constant0._Z17KernelForwardElimPfS_PiS_S0_)
        /*0080*/ 	.short	0x0380
        /*0082*/ 	.short	0x0028


	//----- nvinfo : EIATTR_SW_WAR
	.align		4
.L_21:
        /*0084*/ 	.byte	0x04, 0x36
        /*0086*/ 	.short	(.L_23 - .L_22)
.L_22:
        /*0088*/ 	.word	0x00000008
.L_23:


//--------------------- .nv.callgraph             --------------------------
	.section	.nv.callgraph,"",@"SHT_CUDA_CALLGRAPH"
	.align	4
	.sectionentsize	8
	.align		4
        /*0000*/ 	.word	0x00000000
	.align		4
        /*0004*/ 	.word	0xffffffff
	.align		4
        /*0008*/ 	.word	0x00000000
	.align		4
        /*000c*/ 	.word	0xfffffffe
	.align		4
        /*0010*/ 	.word	0x00000000
	.align		4
        /*0014*/ 	.word	0xfffffffd
	.align		4
        /*0018*/ 	.word	0x00000000
	.align		4
        /*001c*/ 	.word	0xfffffffc


//--------------------- .text._Z17KernelForwardElimPfS_PiS_S0_ --------------------------
	.section	.text._Z17KernelForwardElimPfS_PiS_S0_,"ax",@progbits
	.align	128
        .global         _Z17KernelForwardElimPfS_PiS_S0_
        .type           _Z17KernelForwardElimPfS_PiS_S0_,@function
        .size           _Z17KernelForwardElimPfS_PiS_S0_,(.L_x_1 - _Z17KernelForwardElimPfS_PiS_S0_)
        .other          _Z17KernelForwardElimPfS_PiS_S0_,@"STO_CUDA_ENTRY STV_DEFAULT"
_Z17KernelForwardElimPfS_PiS_S0_:
.text._Z17KernelForwardElimPfS_PiS_S0_:
[----:B------:R-:W-:Y:S08]  /*0000*/  LDC R1, c[0x0][0x37c] ;  /* 0x0000df00ff017b82 */ /* 0x000ff00000000800 */
[----:B------:R-:W0:Y:S01]  /*0010*/  LDC.64 R2, c[0x0][0x3a0] ;  /* 0x0000e800ff027b82 */ /* 0x000e220000000a00 */
[----:B------:R-:W0:Y:S02]  /*0020*/  LDCU.64 UR4, c[0x0][0x358] ;  /* 0x00006b00ff0477ac */ /* 0x000e240008000a00 */
[----:B0-----:R-:W2:Y:S05]  /*0030*/  LDG.E R2, desc[UR4][R2.64] ;  /* 0x0000000402027981 */ /* 0x001eaa000c1e1900 */
[----:B------:R-:W0:Y:S01]  /*0040*/  S2UR UR6, SR_CTAID.X ;  /* 0x00000000000679c3 */ /* 0x000e220000002500 */
[----:B------:R-:W0:Y:S07]  /*0050*/  S2R R9, SR_TID.X ;  /* 0x0000000000097919 */ /* 0x000e2e0000002100 */
[----:B------:R-:W0:Y:S02]  /*0060*/  LDC R0, c[0x0][0x360] ;  /* 0x0000d800ff007b82 */ /* 0x000e240000000800 */
[----:B0-----:R-:W-:-:S05]  /*0070*/  IMAD R9, R0, UR6, R9 ;  /* 0x0000000600097c24 */ /* 0x001fca000f8e0209 */
[----:B--2---:R-:W-:-:S13]  /*0080*/  ISETP.GE.AND P0, PT, R9, R2, PT ;  /* 0x000000020900720c */ /* 0x004fda0003f06270 */
[----:B------:R-:W-:Y:S05]  /*0090*/  @!P0 EXIT ;  /* 0x000000000000894d */ /* 0x000fea0003800000 */
[----:B------:R-:W0:Y:S08]  /*00a0*/  LDC.64 R4, c[0x0][0x388] ;  /* 0x0000e200ff047b82 */ /* 0x000e300000000a00 */
[----:B------:R-:W1:Y:S08]  /*00b0*/  LDC.64 R2, c[0x0][0x398] ;  /* 0x0000e600ff027b82 */ /* 0x000e700000000a00 */
[----:B------:R-:W2:Y:S01]  /*00c0*/  LDC.64 R6, c[0x0][0x380] ;  /* 0x0000e000ff067b82 */ /* 0x000ea20000000a00 */
[----:B0-----:R-:W-:-:S05]  /*00d0*/  IMAD.WIDE R4, R9, 0x4, R4 ;  /* 0x0000000409047825 */ /* 0x001fca00078e0204 */
[----:B------:R-:W3:Y:S04]  /*00e0*/  LDG.E R11, desc[UR4][R4.64] ;  /* 0x00000004040b7981 */ /* 0x000ee8000c1e1900 */
[----:B-1----:R-:W3:Y:S01]  /*00f0*/  LDG.E R2, desc[UR4][R2.64] ;  /* 0x0000000402027981 */ /* 0x002ee2000c1e1900 */
[----:B--2---:R-:W-:-:S04]  /*0100*/  IMAD.WIDE R6, R9, 0x4, R6 ;  /* 0x0000000409067825 */ /* 0x004fc800078e0206 */
[----:B---3--:R-:W-:-:S05]  /*0110*/  FMUL R11, R2, R11 ;  /* 0x0000000b020b7220 */ /* 0x008fca0000400000 */
[----:B------:R-:W-:Y:S04]  /*0120*/  STG.E desc[UR4][R4.64], R11 ;  /* 0x0000000b04007986 */ /* 0x000fe8000c101904 */
[----:B------:R-:W2:Y:S02]  /*0130*/  LDG.E R6, desc[UR4][R6.64] ;  /* 0x0000000406067981 */ /* 0x000ea4000c1e1900 */
[----:B--2---:R-:W-:-:S05]  /*0140*/  FADD R9, R11, -R6 ;  /* 0x800000060b097221 */ /* 0x004fca0000000000 */
[----:B------:R-:W-:Y:S01]  /*0150*/  STG.E desc[UR4][R4.64], R9 ;  /* 0x0000000904007986 */ /* 0x000fe2000c101904 */
[----:B------:R-:W-:Y:S05]  /*0160*/  EXIT ;  /* 0x000000000000794d */ /* 0x000fea0003800000 */
.L_x_0:
[----:B------:R-:W-:-:S00]  /*0170*/  BRA `(.L_x_0) ;  /* 0xfffffffc00fc7947 */ /* 0x000fc0000383ffff */
[----:B------:R-:W-:-:S00]  /*0180*/  NOP ;  /* 0x0000000000007918 */ /* 0x000fc00000000000 */
[----:B------:R-:W-:-:S00]  /*0190*/  NOP ;  /* 0x0000000000007918 */ /* 0x000fc00000000000 */
[----:B------:R-:W-:-:S00]  /*01a0*/  NOP ;  /* 0x0000000000007918 */ /* 0x000fc00000000000 */
[----:B------:R-:W-:-:S00]  /*01b0*/  NOP ;  /* 0x0000000000007918 */ /* 0x000fc00000000000 */
[----:B------:R-:W-:-:S00]  /*01c0*/  NOP ;  /* 0x0000000000007918 */ /* 0x000fc00000000000 */
[----:B------:R-:W-:-:S00]  /*01d0*/  NOP ;  /* 0x0000000000007918 */ /* 0x000fc00000000000 */
[----:B------:R-:W-:-:S00]  /*01e0*/  NOP ;  /* 0x0000000000007918 */ /* 0x000fc00000000000 */
[----:B------:R-:W-:-:S00]  /*01f0*/  NOP ;  /* 0x0000000000007918 */ /* 0x000fc00000000000 */
.L_x_1:


//--------------------- .nv.shared.reserved.0     --------------------------
	.section	.nv.shared.reserved.0,"aw",@nobits
	.weak		__nv_reservedSMEM_offset_0_alias
	.size		__nv_reservedSMEM_offset_0_alias, 0, 64
	.other		__nv_reservedSMEM_offset_0_alias,@"STO_CUDA_RESERVED_SHARED STV_DEFAULT"
__nv_reservedSMEM_offset_0_alias:
	.zero		0
	.zero		64


//--------------------- .nv.constant0._Z17KernelForwardElimPfS_PiS_S0_ --------------------------
	.section	.nv.constant0._Z17KernelForwardElimPfS_PiS_S0_,"a",@progbits
	.sectionflags	@""
	.align	4
.nv.constant0._Z17KernelForwardElimPfS_PiS_S0_:
	.zero		936


//--------------------- SYMBOLS --------------------------

	.type		.nv.reservedSmem.offset0,@object
	.size		.nv.reservedSmem.offset0,0x4
